	.headerflags	@"EF_CUDA_TEXMODE_UNIFIED EF_CUDA_64BIT_ADDRESS EF_CUDA_SM89 EF_CUDA_VIRTUAL_SM(EF_CUDA_SM89)"
	.elftype	@"ET_EXEC"


//--------------------- .nv.info                  --------------------------
	.section	.nv.info,"",@"SHT_CUDA_INFO"
	.align	4


	//----- nvinfo : EIATTR_REGCOUNT
	.align		4
        /*0000*/ 	.byte	0x04, 0x2f
        /*0002*/ 	.short	(.L_1 - .L_0)
	.align		4
.L_0:
        /*0004*/ 	.word	index@(triton__0d1d2d3d4d5de6)
        /*0008*/ 	.word	0x00000012


	//----- nvinfo : EIATTR_MAX_STACK_SIZE
	.align		4
.L_1:
        /*000c*/ 	.byte	0x04, 0x23
        /*000e*/ 	.short	(.L_3 - .L_2)
	.align		4
.L_2:
        /*0010*/ 	.word	index@(triton__0d1d2d3d4d5de6)
        /*0014*/ 	.word	0x00000000


	//----- nvinfo : EIATTR_MIN_STACK_SIZE
	.align		4
.L_3:
        /*0018*/ 	.byte	0x04, 0x12
        /*001a*/ 	.short	(.L_5 - .L_4)
	.align		4
.L_4:
        /*001c*/ 	.word	index@(triton__0d1d2d3d4d5de6)
        /*0020*/ 	.word	0x00000000


	//----- nvinfo : EIATTR_FRAME_SIZE
	.align		4
.L_5:
        /*0024*/ 	.byte	0x04, 0x11
        /*0026*/ 	.short	(.L_7 - .L_6)
	.align		4
.L_6:
        /*0028*/ 	.word	index@(triton__0d1d2d3d4d5de6)
        /*002c*/ 	.word	0x00000000
.L_7:


//--------------------- .nv.info.triton__0d1d2d3d4d5de6 --------------------------
	.section	.nv.info.triton__0d1d2d3d4d5de6,"",@"SHT_CUDA_INFO"
	.align	4


	//----- nvinfo : EIATTR_CUDA_API_VERSION
	.align		4
        /*0000*/ 	.byte	0x04, 0x37
        /*0002*/ 	.short	(.L_9 - .L_8)
.L_8:
        /*0004*/ 	.word	0x0000007b


	//----- nvinfo : EIATTR_PARAM_CBANK
	.align		4
.L_9:
        /*0008*/ 	.byte	0x04, 0x0a
        /*000a*/ 	.short	(.L_11 - .L_10)
	.align		4
.L_10:
        /*000c*/ 	.word	index@(.nv.constant0.triton__0d1d2d3d4d5de6)
        /*0010*/ 	.short	0x0160
        /*0012*/ 	.short	0x0030


	//----- nvinfo : EIATTR_CBANK_PARAM_SIZE
	.align		4
.L_11:
        /*0014*/ 	.byte	0x03, 0x19
        /*0016*/ 	.short	0x0030


	//----- nvinfo : EIATTR_KPARAM_INFO
	.align		4
        /*0018*/ 	.byte	0x04, 0x17
        /*001a*/ 	.short	(.L_13 - .L_12)
.L_12:
        /*001c*/ 	.word	0x00000000
        /*0020*/ 	.short	0x0006
        /*0022*/ 	.short	0x002c
        /*0024*/ 	.byte	0x00, 0xf0, 0x11, 0x00


	//----- nvinfo : EIATTR_KPARAM_INFO
	.align		4
.L_13:
        /*0028*/ 	.byte	0x04, 0x17
        /*002a*/ 	.short	(.L_15 - .L_14)
.L_14:
        /*002c*/ 	.word	0x00000000
        /*0030*/ 	.short	0x0005
        /*0032*/ 	.short	0x0028
        /*0034*/ 	.byte	0x00, 0xf0, 0x11, 0x00


	//----- nvinfo : EIATTR_KPARAM_INFO
	.align		4
.L_15:
        /*0038*/ 	.byte	0x04, 0x17
        /*003a*/ 	.short	(.L_17 - .L_16)
.L_16:
        /*003c*/ 	.word	0x00000000
        /*0040*/ 	.short	0x0004
        /*0042*/ 	.short	0x0020
        /*0044*/ 	.byte	0x00, 0xf0, 0x21, 0x00


	//----- nvinfo : EIATTR_KPARAM_INFO
	.align		4
.L_17:
        /*0048*/ 	.byte	0x04, 0x17
        /*004a*/ 	.short	(.L_19 - .L_18)
.L_18:
        /*004c*/ 	.word	0x00000000
        /*0050*/ 	.short	0x0003
        /*0052*/ 	.short	0x0018
        /*0054*/ 	.byte	0x00, 0xf0, 0x21, 0x00


	//----- nvinfo : EIATTR_KPARAM_INFO
	.align		4
.L_19:
        /*0058*/ 	.byte	0x04, 0x17
        /*005a*/ 	.short	(.L_21 - .L_20)
.L_20:
        /*005c*/ 	.word	0x00000000
        /*0060*/ 	.short	0x0002
        /*0062*/ 	.short	0x0010
        /*0064*/ 	.byte	0x00, 0xf0, 0x21, 0x00


	//----- nvinfo : EIATTR_KPARAM_INFO
	.align		4
.L_21:
        /*0068*/ 	.byte	0x04, 0x17
        /*006a*/ 	.short	(.L_23 - .L_22)
.L_22:
        /*006c*/ 	.word	0x00000000
        /*0070*/ 	.short	0x0001
        /*0072*/ 	.short	0x0008
        /*0074*/ 	.byte	0x00, 0xf0, 0x21, 0x00


	//----- nvinfo : EIATTR_KPARAM_INFO
	.align		4
.L_23:
        /*0078*/ 	.byte	0x04, 0x17
        /*007a*/ 	.short	(.L_25 - .L_24)
.L_24:
        /*007c*/ 	.word	0x00000000
        /*0080*/ 	.short	0x0000
        /*0082*/ 	.short	0x0000
        /*0084*/ 	.byte	0x00, 0xf0, 0x21, 0x00


	//----- nvinfo : EIATTR_MAXREG_COUNT
	.align		4
.L_25:
        /*0088*/ 	.byte	0x03, 0x1b
        /*008a*/ 	.short	0x00ff


	//----- nvinfo : EIATTR_COOP_GROUP_MASK_REGIDS
	.align		4
        /*008c*/ 	.byte	0x04, 0x29
        /*008e*/ 	.short	(.L_27 - .L_26)


	//   ....[0]....
.L_26:
        /*0090*/ 	.word	0xffffffff


	//   ....[1]....
        /*0094*/ 	.word	0xffffffff


	//   ....[2]....
        /*0098*/ 	.word	0xffffffff


	//   ....[3]....
        /*009c*/ 	.word	0xffffffff


	//   ....[4]....
        /*00a0*/ 	.word	0xffffffff


	//   ....[5]....
        /*00a4*/ 	.word	0xffffffff


	//   ....[6]....
        /*00a8*/ 	.word	0xffffffff


	//   ....[7]....
        /*00ac*/ 	.word	0xffffffff


	//   ....[8]....
        /*00b0*/ 	.word	0xffffffff


	//----- nvinfo : EIATTR_COOP_GROUP_INSTR_OFFSETS
	.align		4
.L_27:
        /*00b4*/ 	.byte	0x04, 0x28
        /*00b6*/ 	.short	(.L_29 - .L_28)


	//   ....[0]....
.L_28:
        /*00b8*/ 	.word	0x00000140


	//   ....[1]....
        /*00bc*/ 	.word	0x00000170


	//   ....[2]....
        /*00c0*/ 	.word	0x00000190


	//   ....[3]....
        /*00c4*/ 	.word	0x000001d0


	//   ....[4]....
        /*00c8*/ 	.word	0x000002c0


	//   ....[5]....
        /*00cc*/ 	.word	0x00000360


	//   ....[6]....
        /*00d0*/ 	.word	0x00000390


	//   ....[7]....
        /*00d4*/ 	.word	0x00000480


	//   ....[8]....
        /*00d8*/ 	.word	0x000004f0


	//----- nvinfo : EIATTR_EXIT_INSTR_OFFSETS
	.align		4
.L_29:
        /*00dc*/ 	.byte	0x04, 0x1c
        /*00de*/ 	.short	(.L_31 - .L_30)


	//   ....[0]....
.L_30:
        /*00e0*/ 	.word	0x000005a0


	//   ....[1]....
        /*00e4*/ 	.word	0x000005c0


	//----- nvinfo : EIATTR_MAX_THREADS
	.align		4
.L_31:
        /*00e8*/ 	.byte	0x04, 0x05
        /*00ea*/ 	.short	(.L_33 - .L_32)
.L_32:
        /*00ec*/ 	.word	0x00000040
        /*00f0*/ 	.word	0x00000001
        /*00f4*/ 	.word	0x00000001
.L_33:


//--------------------- .nv.rel.action            --------------------------
	.section	.nv.rel.action,"",@"SHT_CUDA_RELOCINFO"
	.align	8
	.sectionentsize	8
        /*0000*/ 	.byte	0x73, 0x00, 0x00, 0x00, 0x00, 0x00, 0x00, 0x00, 0x00, 0x00, 0x00, 0x11, 0x25, 0x00, 0x05, 0x36


//--------------------- .nv.constant0.triton__0d1d2d3d4d5de6 --------------------------
	.section	.nv.constant0.triton__0d1d2d3d4d5de6,"a",@progbits
	.align	4
.nv.constant0.triton__0d1d2d3d4d5de6:
	.zero		400


//--------------------- .text.triton__0d1d2d3d4d5de6 --------------------------
	.section	.text.triton__0d1d2d3d4d5de6,"ax",@progbits
	.sectioninfo	@"SHI_REGISTERS=18"
	.align	128
        .global         triton__0d1d2d3d4d5de6
        .type           triton__0d1d2d3d4d5de6,@function
        .size           triton__0d1d2d3d4d5de6,(.L_x_1 - triton__0d1d2d3d4d5de6)
        .other          triton__0d1d2d3d4d5de6,@"STO_CUDA_ENTRY STV_DEFAULT"
triton__0d1d2d3d4d5de6:
.text.triton__0d1d2d3d4d5de6:
[----:B------:R-:W-:-:S02]  /*0000*/  MOV R1, c[0x0][0x28] ;  /* 0x00000a0000017a02 */ /* 0x000fc40000000f00 */
[----:B------:R-:W0:Y:S01]  /*0010*/  S2R R0, SR_CTAID.X ;  /* 0x0000000000007919 */ /* 0x000e220000002500 */
[----:B------:R-:W-:Y:S01]  /*0020*/  MOV R3, 0x4 ;  /* 0x0000000400037802 */ /* 0x000fe20000000f00 */
[----:B------:R-:W-:Y:S02]  /*0030*/  ULDC.64 UR4, c[0x0][0x118] ;  /* 0x0000460000047ab9 */ /* 0x000fe40000000a00 */
[----:B------:R-:W1:Y:S01]  /*0040*/  S2R R14, SR_TID.X ;  /* 0x00000000000e7919 */ /* 0x000e620000002100 */
[----:B0-----:R-:W-:Y:S02]  /*0050*/  ISETP.GE.AND P0, PT, R0, 0x20, PT ;  /* 0x000000200000780c */ /* 0x001fe40003f06270 */
[----:B-1----:R-:W-:-:S04]  /*0060*/  LOP3.LUT R5, R14, 0x7, RZ, 0xc0, !PT ;  /* 0x000000070e057812 */ /* 0x002fc800078ec0ff */
[C---:B------:R-:W-:Y:S02]  /*0070*/  ISETP.LT.U32.AND P0, PT, R5.reuse, 0x6, !P0 ;  /* 0x000000060500780c */ /* 0x040fe40004701070 */
[----:B------:R-:W-:Y:S02]  /*0080*/  LEA R8, R5, R0, 0x5 ;  /* 0x0000000005087211 */ /* 0x000fe400078e28ff */
[----:B------:R-:W-:-:S03]  /*0090*/  CS2R R4, SRZ ;  /* 0x0000000000047805 */ /* 0x000fc6000001ff00 */
[----:B------:R-:W-:-:S06]  /*00a0*/  IMAD.WIDE R10, R8, R3, c[0x0][0x170] ;  /* 0x00005c00080a7625 */ /* 0x000fcc00078e0203 */
[----:B------:R-:W2:Y:S01]  /*00b0*/  @P0 LDG.E R4, [R10.64] ;  /* 0x000000040a040981 */ /* 0x000ea2000c1e1900 */
[----:B------:R-:W-:Y:S01]  /*00c0*/  MOV R2, RZ ;  /* 0x000000ff00027202 */ /* 0x000fe20000000f00 */
[----:B------:R-:W-:-:S05]  /*00d0*/  IMAD.WIDE R6, R8, R3, c[0x0][0x160] ;  /* 0x0000580008067625 */ /* 0x000fca00078e0203 */
[----:B------:R-:W3:Y:S01]  /*00e0*/  @P0 LDG.E R2, [R6.64] ;  /* 0x0000000406020981 */ /* 0x000ee2000c1e1900 */
[----:B------:R-:W-:-:S05]  /*00f0*/  IMAD.WIDE R8, R8, R3, c[0x0][0x168] ;  /* 0x00005a0008087625 */ /* 0x000fca00078e0203 */
[----:B------:R-:W4:Y:S01]  /*0100*/  @P0 LDG.E R5, [R8.64] ;  /* 0x0000000408050981 */ /* 0x000f22000c1e1900 */
[----:B--2---:R-:W-:-:S04]  /*0110*/  SEL R4, R4, RZ, P0 ;  /* 0x000000ff04047207 */ /* 0x004fc80000000000 */
[----:B------:R-:W-:Y:S02]  /*0120*/  FSEL R12, R4, RZ, P0 ;  /* 0x000000ff040c7208 */ /* 0x000fe40000000000 */
[----:B---3--:R-:W-:-:S03]  /*0130*/  SEL R2, R2, RZ, P0 ;  /* 0x000000ff02027207 */ /* 0x008fc60000000000 */
[----:B------:R-:W0:Y:S01]  /*0140*/  SHFL.BFLY PT, R13, R12, 0x4, 0x1f ;  /* 0x0c801f000c0d7f89 */ /* 0x000e2200000e0000 */
[----:B------:R-:W-:Y:S02]  /*0150*/  FSEL R6, R2, RZ, P0 ;  /* 0x000000ff02067208 */ /* 0x000fe40000000000 */
[----:B----4-:R-:W-:-:S03]  /*0160*/  SEL R5, R5, RZ, P0 ;  /* 0x000000ff05057207 */ /* 0x010fc60000000000 */
[----:B------:R-:W1:Y:S01]  /*0170*/  SHFL.BFLY PT, R7, R6, 0x4, 0x1f ;  /* 0x0c801f0006077f89 */ /* 0x000e6200000e0000 */
[----:B------:R-:W-:-:S05]  /*0180*/  FSEL R5, R5, RZ, P0 ;  /* 0x000000ff05057208 */ /* 0x000fca0000000000 */
[----:B------:R-:W2:Y:S01]  /*0190*/  SHFL.BFLY PT, R8, R5, 0x4, 0x1f ;  /* 0x0c801f0005087f89 */ /* 0x000ea200000e0000 */
[----:B0-----:R-:W-:-:S04]  /*01a0*/  FADD R4, R12, R13 ;  /* 0x0000000d0c047221 */ /* 0x001fc80000000000 */
[C---:B------:R-:W-:Y:S01]  /*01b0*/  FMUL R11, R4.reuse, 0.25 ;  /* 0x3e800000040b7820 */ /* 0x040fe20000400000 */
[C---:B------:R-:W-:Y:S01]  /*01c0*/  FSETP.GEU.AND P2, PT, |R4|.reuse, 1.175494350822287508e-38, PT ;  /* 0x008000000400780b */ /* 0x040fe20003f4e200 */
[----:B------:R-:W0:Y:S01]  /*01d0*/  SHFL.BFLY PT, R15, R4, 0x2, 0x1f ;  /* 0x0c401f00040f7f89 */ /* 0x000e2200000e0000 */
[----:B------:R-:W-:Y:S01]  /*01e0*/  FSETP.GT.AND P1, PT, |R4|, 8.50705917302346158658e+37, PT ;  /* 0x7e8000000400780b */ /* 0x000fe20003f24200 */
[----:B-1----:R-:W-:-:S03]  /*01f0*/  FADD R7, -R6, R7 ;  /* 0x0000000706077221 */ /* 0x002fc60000000100 */
[----:B------:R-:W-:Y:S01]  /*0200*/  FSEL R11, R11, R4, P1 ;  /* 0x000000040b0b7208 */ /* 0x000fe20000800000 */
[----:B--2---:R-:W-:-:S06]  /*0210*/  FADD R5, R5, R8 ;  /* 0x0000000805057221 */ /* 0x004fcc0000000000 */
[----:B------:R-:W-:Y:S02]  /*0220*/  @!P2 FMUL R11, R11, 16777216 ;  /* 0x4b8000000b0ba820 */ /* 0x000fe40000400000 */
[----:B------:R-:W-:Y:S01]  /*0230*/  @P1 FMUL R13, R13, 0.25 ;  /* 0x3e8000000d0d1820 */ /* 0x000fe20000400000 */
[C---:B------:R-:W-:Y:S01]  /*0240*/  FSETP.NEU.AND P1, PT, R4.reuse, RZ, PT ;  /* 0x000000ff0400720b */ /* 0x040fe20003f2d000 */
[----:B------:R-:W1:Y:S02]  /*0250*/  MUFU.RCP R10, R11 ;  /* 0x0000000b000a7308 */ /* 0x000e640000001000 */
[----:B------:R-:W-:Y:S01]  /*0260*/  @!P2 FMUL R13, R13, 16777216 ;  /* 0x4b8000000d0da820 */ /* 0x000fe20000400000 */
[----:B0-----:R-:W-:-:S04]  /*0270*/  FADD R2, R4, R15 ;  /* 0x0000000f04027221 */ /* 0x001fc80000000000 */
[C---:B------:R-:W-:Y:S01]  /*0280*/  FMUL R9, R2.reuse, 0.25 ;  /* 0x3e80000002097820 */ /* 0x040fe20000400000 */
[C---:B------:R-:W-:Y:S02]  /*0290*/  FSETP.GEU.AND P2, PT, |R2|.reuse, 1.175494350822287508e-38, PT ;  /* 0x008000000200780b */ /* 0x040fe40003f4e200 */
[----:B------:R-:W-:Y:S01]  /*02a0*/  FSETP.GT.AND P0, PT, |R2|, 8.50705917302346158658e+37, PT ;  /* 0x7e8000000200780b */ /* 0x000fe20003f04200 */
[----:B-1----:R-:W-:Y:S02]  /*02b0*/  FMUL R10, R10, R13 ;  /* 0x0000000d0a0a7220 */ /* 0x002fe40000400000 */
[----:B------:R-:W0:Y:S01]  /*02c0*/  SHFL.BFLY PT, R13, R2, 0x1, 0x1f ;  /* 0x0c201f00020d7f89 */ /* 0x000e2200000e0000 */
[----:B------:R-:W-:Y:S01]  /*02d0*/  FSEL R11, R9, R2, P0 ;  /* 0x00000002090b7208 */ /* 0x000fe20000000000 */
[----:B------:R-:W-:Y:S01]  /*02e0*/  FMUL R9, R7, R7 ;  /* 0x0000000707097220 */ /* 0x000fe20000400000 */
[----:B------:R-:W-:Y:S02]  /*02f0*/  FSEL R10, R10, RZ, P1 ;  /* 0x000000ff0a0a7208 */ /* 0x000fe40000800000 */
[----:B------:R-:W-:Y:S01]  /*0300*/  FSETP.NEU.AND P1, PT, R2, RZ, PT ;  /* 0x000000ff0200720b */ /* 0x000fe20003f2d000 */
[----:B------:R-:W-:-:S02]  /*0310*/  FMUL R9, R12, R9 ;  /* 0x000000090c097220 */ /* 0x000fc40000400000 */
[----:B------:R-:W-:Y:S01]  /*0320*/  FFMA R6, R7, R10, R6 ;  /* 0x0000000a07067223 */ /* 0x000fe20000000006 */
[----:B------:R-:W-:Y:S01]  /*0330*/  @!P2 FMUL R11, R11, 16777216 ;  /* 0x4b8000000b0ba820 */ /* 0x000fe20000400000 */
[----:B------:R-:W-:Y:S01]  /*0340*/  FFMA R5, R10, R9, R5 ;  /* 0x000000090a057223 */ /* 0x000fe20000000005 */
[----:B------:R-:W-:Y:S02]  /*0350*/  @P0 FMUL R15, R15, 0.25 ;  /* 0x3e8000000f0f0820 */ /* 0x000fe40000400000 */
[----:B------:R-:W1:Y:S01]  /*0360*/  SHFL.BFLY PT, R7, R6, 0x2, 0x1f ;  /* 0x0c401f0006077f89 */ /* 0x000e6200000e0000 */
[----:B------:R-:W2:Y:S01]  /*0370*/  MUFU.RCP R12, R11 ;  /* 0x0000000b000c7308 */ /* 0x000ea20000001000 */
[----:B------:R-:W-:Y:S02]  /*0380*/  @!P2 FMUL R15, R15, 16777216 ;  /* 0x4b8000000f0fa820 */ /* 0x000fe40000400000 */
[----:B------:R-:W3:Y:S01]  /*0390*/  SHFL.BFLY PT, R8, R5, 0x2, 0x1f ;  /* 0x0c401f0005087f89 */ /* 0x000ee200000e0000 */
[----:B0-----:R-:W-:-:S05]  /*03a0*/  FADD R10, R2, R13 ;  /* 0x0000000d020a7221 */ /* 0x001fca0000000000 */
[----:B------:R-:W-:Y:S01]  /*03b0*/  FSETP.GT.AND P0, PT, |R10|, 8.50705917302346158658e+37, PT ;  /* 0x7e8000000a00780b */ /* 0x000fe20003f04200 */
[----:B--2---:R-:W-:Y:S01]  /*03c0*/  FMUL R12, R12, R15 ;  /* 0x0000000f0c0c7220 */ /* 0x004fe20000400000 */
[----:B------:R-:W-:-:S04]  /*03d0*/  FSETP.GEU.AND P2, PT, |R10|, 1.175494350822287508e-38, PT ;  /* 0x008000000a00780b */ /* 0x000fc80003f4e200 */
[----:B------:R-:W-:Y:S01]  /*03e0*/  FSEL R12, R12, RZ, P1 ;  /* 0x000000ff0c0c7208 */ /* 0x000fe20000800000 */
[----:B-1----:R-:W-:Y:S01]  /*03f0*/  FADD R7, -R6, R7 ;  /* 0x0000000706077221 */ /* 0x002fe20000000100 */
[----:B------:R-:W-:-:S03]  /*0400*/  FSETP.NEU.AND P1, PT, R10, RZ, PT ;  /* 0x000000ff0a00720b */ /* 0x000fc60003f2d000 */
[C---:B------:R-:W-:Y:S02]  /*0410*/  FFMA R6, R7.reuse, R12, R6 ;  /* 0x0000000c07067223 */ /* 0x040fe40000000006 */
[----:B------:R-:W-:Y:S01]  /*0420*/  @P0 FMUL R10, R10, 0.25 ;  /* 0x3e8000000a0a0820 */ /* 0x000fe20000400000 */
[----:B------:R-:W-:Y:S01]  /*0430*/  FMUL R7, R7, R7 ;  /* 0x0000000707077220 */ /* 0x000fe20000400000 */
[----:B---3--:R-:W-:Y:S01]  /*0440*/  FADD R5, R5, R8 ;  /* 0x0000000805057221 */ /* 0x008fe20000000000 */
[----:B------:R-:W-:Y:S01]  /*0450*/  @P0 FMUL R13, R13, 0.25 ;  /* 0x3e8000000d0d0820 */ /* 0x000fe20000400000 */
[----:B------:R-:W-:Y:S01]  /*0460*/  @!P2 FMUL R10, R10, 16777216 ;  /* 0x4b8000000a0aa820 */ /* 0x000fe20000400000 */
[----:B------:R-:W-:Y:S01]  /*0470*/  FMUL R7, R4, R7 ;  /* 0x0000000704077220 */ /* 0x000fe20000400000 */
[----:B------:R-:W0:Y:S01]  /*0480*/  SHFL.BFLY PT, R9, R6, 0x1, 0x1f ;  /* 0x0c201f0006097f89 */ /* 0x000e2200000e0000 */
[----:B------:R-:W-:Y:S01]  /*0490*/  @!P2 FMUL R13, R13, 16777216 ;  /* 0x4b8000000d0da820 */ /* 0x000fe20000400000 */
[----:B------:R-:W-:Y:S01]  /*04a0*/  LOP3.LUT P0, RZ, R14, 0x3f, RZ, 0xc0, !PT ;  /* 0x0000003f0eff7812 */ /* 0x000fe2000780c0ff */
[----:B------:R-:W-:Y:S01]  /*04b0*/  FFMA R7, R12, R7, R5 ;  /* 0x000000070c077223 */ /* 0x000fe20000000005 */
[----:B------:R-:W1:Y:S01]  /*04c0*/  MUFU.RCP R10, R10 ;  /* 0x0000000a000a7308 */ /* 0x000e620000001000 */
[C---:B------:R-:W-:Y:S01]  /*04d0*/  IMAD.WIDE R4, R0.reuse, R3, c[0x0][0x178] ;  /* 0x00005e0000047625 */ /* 0x040fe200078e0203 */
[----:B------:R-:W-:-:S02]  /*04e0*/  ISETP.LT.AND P0, PT, R0, 0x20, !P0 ;  /* 0x000000200000780c */ /* 0x000fc40004701270 */
[----:B------:R-:W2:Y:S01]  /*04f0*/  SHFL.BFLY PT, R8, R7, 0x1, 0x1f ;  /* 0x0c201f0007087f89 */ /* 0x000ea200000e0000 */
[----:B-1----:R-:W-:Y:S01]  /*0500*/  FMUL R13, R10, R13 ;  /* 0x0000000d0a0d7220 */ /* 0x002fe20000400000 */
[----:B0-----:R-:W-:-:S04]  /*0510*/  FADD R9, -R6, R9 ;  /* 0x0000000906097221 */ /* 0x001fc80000000100 */
[----:B------:R-:W-:-:S05]  /*0520*/  FSEL R13, R13, RZ, P1 ;  /* 0x000000ff0d0d7208 */ /* 0x000fca0000800000 */
[C---:B------:R-:W-:Y:S01]  /*0530*/  FFMA R11, R9.reuse, R13, R6 ;  /* 0x0000000d090b7223 */ /* 0x040fe20000000006 */
[----:B------:R-:W-:Y:S01]  /*0540*/  FMUL R9, R9, R9 ;  /* 0x0000000909097220 */ /* 0x000fe20000400000 */
[----:B--2---:R-:W-:-:S03]  /*0550*/  FADD R8, R7, R8 ;  /* 0x0000000807087221 */ /* 0x004fc60000000000 */
[----:B------:R-:W-:Y:S01]  /*0560*/  FMUL R9, R2, R9 ;  /* 0x0000000902097220 */ /* 0x000fe20000400000 */
[----:B------:R0:W-:Y:S01]  /*0570*/  @P0 STG.E [R4.64], R11 ;  /* 0x0000000b04000986 */ /* 0x0001e2000c101904 */
[----:B------:R-:W-:Y:S02]  /*0580*/  IMAD.WIDE R2, R0, R3, c[0x0][0x180] ;  /* 0x0000600000027625 */ /* 0x000fe400078e0203 */
[----:B------:R-:W-:Y:S01]  /*0590*/  FFMA R9, R13, R9, R8 ;  /* 0x000000090d097223 */ /* 0x000fe20000000008 */
[----:B------:R-:W-:Y:S06]  /*05a0*/  @!P0 EXIT ;  /* 0x000000000000894d */ /* 0x000fec0003800000 */
[----:B------:R-:W-:Y:S01]  /*05b0*/  STG.E [R2.64], R9 ;  /* 0x0000000902007986 */ /* 0x000fe2000c101904 */
[----:B------:R-:W-:Y:S05]  /*05c0*/  EXIT ;  /* 0x000000000000794d */ /* 0x000fea0003800000 */
.L_x_0:
[----:B------:R-:W-:-:S00]  /*05d0*/  BRA `(.L_x_0) ;  /* 0xfffffff000007947 */ /* 0x000fc0000383ffff */
[----:B------:R-:W-:-:S00]  /*05e0*/  NOP ;  /* 0x0000000000007918 */ /* 0x000fc00000000000 */
        /* <DEDUP_REMOVED lines=9> */
.L_x_1:
